//
// Generated by NVIDIA NVVM Compiler
//
// Compiler Build ID: CL-36424714
// Cuda compilation tools, release 13.0, V13.0.88
// Based on NVVM 20.0.0
//

.version 9.0
.target sm_100
.address_size 64

	// .globl	_Z13dtranspose_32PdiS_i
// _ZZ13dtranspose_32PdiS_iE1a has been demoted

.visible .entry _Z13dtranspose_32PdiS_i(
	.param .u64 .ptr .align 1 _Z13dtranspose_32PdiS_i_param_0,
	.param .u32 _Z13dtranspose_32PdiS_i_param_1,
	.param .u64 .ptr .align 1 _Z13dtranspose_32PdiS_i_param_2,
	.param .u32 _Z13dtranspose_32PdiS_i_param_3
)
{
	.reg .b32 	%r<30>;
	.reg .b64 	%rd<19>;
	.reg .b64 	%fd<9>;
	// demoted variable
	.shared .align 8 .b8 _ZZ13dtranspose_32PdiS_iE1a[8448];
	ld.param.u64 	%rd1, [_Z13dtranspose_32PdiS_i_param_0];
	ld.param.u32 	%r1, [_Z13dtranspose_32PdiS_i_param_1];
	ld.param.u64 	%rd2, [_Z13dtranspose_32PdiS_i_param_2];
	ld.param.u32 	%r2, [_Z13dtranspose_32PdiS_i_param_3];
	cvta.to.global.u64 	%rd3, %rd1;
	cvta.to.global.u64 	%rd4, %rd2;
	mov.u32 	%r3, %tid.x;
	mov.u32 	%r4, %tid.y;
	mov.u32 	%r5, %ctaid.x;
	shl.b32 	%r6, %r5, 5;
	mov.u32 	%r7, %ctaid.y;
	shl.b32 	%r8, %r7, 5;
	add.s32 	%r9, %r6, %r3;
	add.s32 	%r10, %r8, %r4;
	shl.b32 	%r11, %r2, 8;
	shr.s32 	%r12, %r11, 8;
	mad.lo.s32 	%r13, %r12, %r10, %r9;
	mul.wide.s32 	%rd5, %r13, 8;
	add.s64 	%rd6, %rd4, %rd5;
	add.s32 	%r14, %r8, %r3;
	add.s32 	%r15, %r6, %r4;
	shl.b32 	%r16, %r15, 8;
	shr.s32 	%r17, %r16, 8;
	shl.b32 	%r18, %r1, 8;
	shr.s32 	%r19, %r18, 8;
	mad.lo.s32 	%r20, %r19, %r17, %r14;
	mul.wide.s32 	%rd7, %r20, 8;
	add.s64 	%rd8, %rd3, %rd7;
	ld.global.f64 	%fd1, [%rd6];
	mov.u32 	%r21, _ZZ13dtranspose_32PdiS_iE1a;
	mad.lo.s32 	%r22, %r4, 264, %r21;
	shl.b32 	%r23, %r3, 3;
	add.s32 	%r24, %r22, %r23;
	st.shared.f64 	[%r24], %fd1;
	shl.b32 	%r25, %r2, 3;
	mul.wide.s32 	%rd9, %r25, 8;
	add.s64 	%rd10, %rd6, %rd9;
	ld.global.f64 	%fd2, [%rd10];
	st.shared.f64 	[%r24+2112], %fd2;
	mul.wide.s32 	%rd11, %r2, 64;
	add.s64 	%rd12, %rd10, %rd11;
	ld.global.f64 	%fd3, [%rd12];
	st.shared.f64 	[%r24+4224], %fd3;
	add.s64 	%rd13, %rd12, %rd11;
	ld.global.f64 	%fd4, [%rd13];
	st.shared.f64 	[%r24+6336], %fd4;
	bar.sync 	0;
	mad.lo.s32 	%r26, %r3, 264, %r21;
	shl.b32 	%r27, %r4, 3;
	add.s32 	%r28, %r26, %r27;
	ld.shared.f64 	%fd5, [%r28];
	st.global.f64 	[%rd8], %fd5;
	ld.shared.f64 	%fd6, [%r28+64];
	shl.b32 	%r29, %r1, 3;
	mul.wide.s32 	%rd14, %r29, 8;
	add.s64 	%rd15, %rd8, %rd14;
	st.global.f64 	[%rd15], %fd6;
	ld.shared.f64 	%fd7, [%r28+128];
	mul.wide.s32 	%rd16, %r1, 64;
	add.s64 	%rd17, %rd15, %rd16;
	st.global.f64 	[%rd17], %fd7;
	ld.shared.f64 	%fd8, [%r28+192];
	add.s64 	%rd18, %rd17, %rd16;
	st.global.f64 	[%rd18], %fd8;
	ret;

}


// ===== COMPILED SASS (sm_100) =====

	.target	sm_100

	.elftype	@"ET_EXEC"


//--------------------- .note.nv.tkinfo           --------------------------
	.section	.note.nv.tkinfo,"",@"SHT_NOTE"
	.sectionflags	@"SHF_NOTE_NV_TKINFO"
	.tkinfo
        /*0018*/ 	.word	0x00000002
        /*0030*/ 	.string	""
        /*0030*/ 	.string	"ptxas"
        /*0030*/ 	.string	"Cuda compilation tools, release 13.0, V13.0.88"
        /*0030*/ 	.string	"Build cuda_13.0.r13.0/compiler.36424714_0"
        /*0030*/ 	.string	"-arch sm_100 -m 64 "



//--------------------- .note.nv.cuinfo           --------------------------
	.section	.note.nv.cuinfo,"",@"SHT_NOTE"
	.sectionflags	@"SHF_NOTE_NV_CUINFO"
        /*0018*/ 	.short	0x0002
        /*001a*/ 	.short	0x0064
        /*001c*/ 	.short	0x0082
	.zero		2


//--------------------- .nv.info                  --------------------------
	.section	.nv.info,"",@"SHT_CUDA_INFO"
	.align	4


	//----- nvinfo : EIATTR_REGCOUNT
	.align		4
        /*0000*/ 	.byte	0x04, 0x2f
        /*0002*/ 	.short	(.L_1 - .L_0)
	.align		4
.L_0:
        /*0004*/ 	.word	index@(_Z13dtranspose_32PdiS_i)
        /*0008*/ 	.word	0x0000001c


	//----- nvinfo : EIATTR_FRAME_SIZE
	.align		4
.L_1:
        /*000c*/ 	.byte	0x04, 0x11
        /*000e*/ 	.short	(.L_3 - .L_2)
	.align		4
.L_2:
        /*0010*/ 	.word	index@(_Z13dtranspose_32PdiS_i)
        /*0014*/ 	.word	0x00000000


	//----- nvinfo : EIATTR_MIN_STACK_SIZE
	.align		4
.L_3:
        /*0018*/ 	.byte	0x04, 0x12
        /*001a*/ 	.short	(.L_5 - .L_4)
	.align		4
.L_4:
        /*001c*/ 	.word	index@(_Z13dtranspose_32PdiS_i)
        /*0020*/ 	.word	0x00000000
.L_5:


//--------------------- .nv.compat                --------------------------
	.section	.nv.compat,"",@"SHT_CUDA_COMPAT_INFO"
	.align	4
        /*0000*/ 	.byte	0x02, 0x09, 0x00, 0x00, 0x02, 0x02, 0x01, 0x00, 0x02, 0x05, 0x05, 0x00, 0x03, 0x07, 0x01, 0x01
        /*0010*/ 	.byte	0x02, 0x03, 0x00, 0x00, 0x02, 0x06, 0x01, 0x00, 0x04, 0x0b, 0x08, 0x00, 0x09, 0x00, 0x00, 0x00
        /*0020*/ 	.byte	0x00, 0x00, 0x00, 0x00


//--------------------- .nv.info._Z13dtranspose_32PdiS_i --------------------------
	.section	.nv.info._Z13dtranspose_32PdiS_i,"",@"SHT_CUDA_INFO"
	.sectionflags	@""
	.align	4


	//----- nvinfo : EIATTR_CUDA_API_VERSION
	.align		4
        /*0000*/ 	.byte	0x04, 0x37
        /*0002*/ 	.short	(.L_7 - .L_6)
.L_6:
        /*0004*/ 	.word	0x00000082


	//----- nvinfo : EIATTR_KPARAM_INFO
	.align		4
.L_7:
        /*0008*/ 	.byte	0x04, 0x17
        /*000a*/ 	.short	(.L_9 - .L_8)
.L_8:
        /*000c*/ 	.word	0x00000000
        /*0010*/ 	.short	0x0003
        /*0012*/ 	.short	0x0018
        /*0014*/ 	.byte	0x00, 0xf0, 0x11, 0x00


	//----- nvinfo : EIATTR_KPARAM_INFO
	.align		4
.L_9:
        /*0018*/ 	.byte	0x04, 0x17
        /*001a*/ 	.short	(.L_11 - .L_10)
.L_10:
        /*001c*/ 	.word	0x00000000
        /*0020*/ 	.short	0x0002
        /*0022*/ 	.short	0x0010
        /*0024*/ 	.byte	0x00, 0xf5, 0x21, 0x00


	//----- nvinfo : EIATTR_KPARAM_INFO
	.align		4
.L_11:
        /*0028*/ 	.byte	0x04, 0x17
        /*002a*/ 	.short	(.L_13 - .L_12)
.L_12:
        /*002c*/ 	.word	0x00000000
        /*0030*/ 	.short	0x0001
        /*0032*/ 	.short	0x0008
        /*0034*/ 	.byte	0x00, 0xf0, 0x11, 0x00


	//----- nvinfo : EIATTR_KPARAM_INFO
	.align		4
.L_13:
        /*0038*/ 	.byte	0x04, 0x17
        /*003a*/ 	.short	(.L_15 - .L_14)
.L_14:
        /*003c*/ 	.word	0x00000000
        /*0040*/ 	.short	0x0000
        /*0042*/ 	.short	0x0000
        /*0044*/ 	.byte	0x00, 0xf5, 0x21, 0x00


	//----- nvinfo : EIATTR_SPARSE_MMA_MASK
	.align		4
.L_15:
        /*0048*/ 	.byte	0x03, 0x50
        /*004a*/ 	.short	0x0000


	//----- nvinfo : EIATTR_MAXREG_COUNT
	.align		4
        /*004c*/ 	.byte	0x03, 0x1b
        /*004e*/ 	.short	0x00ff


	//----- nvinfo : EIATTR_NUM_BARRIERS
	.align		4
        /*0050*/ 	.byte	0x02, 0x4c
        /*0052*/ 	.byte	0x01
	.zero		1


	//----- nvinfo : EIATTR_MERCURY_ISA_VERSION
	.align		4
        /*0054*/ 	.byte	0x03, 0x5f
        /*0056*/ 	.short	0x0101


	//----- nvinfo : EIATTR_VRC_CTA_INIT_COUNT
	.align		4
        /*0058*/ 	.byte	0x02, 0x4a
	.zero		1
	.zero		1


	//----- nvinfo : EIATTR_EXIT_INSTR_OFFSETS
	.align		4
        /*005c*/ 	.byte	0x04, 0x1c
        /*005e*/ 	.short	(.L_17 - .L_16)


	//   ....[0]....
.L_16:
        /*0060*/ 	.word	0x00000380


	//----- nvinfo : EIATTR_CBANK_PARAM_SIZE
	.align		4
.L_17:
        /*0064*/ 	.byte	0x03, 0x19
        /*0066*/ 	.short	0x001c


	//----- nvinfo : EIATTR_PARAM_CBANK
	.align		4
        /*0068*/ 	.byte	0x04, 0x0a
        /*006a*/ 	.short	(.L_19 - .L_18)
	.align		4
.L_18:
        /*006c*/ 	.word	index@(.nv.constant0._Z13dtranspose_32PdiS_i)
        /*0070*/ 	.short	0x0380
        /*0072*/ 	.short	0x001c


	//----- nvinfo : EIATTR_SW_WAR
	.align		4
.L_19:
        /*0074*/ 	.byte	0x04, 0x36
        /*0076*/ 	.short	(.L_21 - .L_20)
.L_20:
        /*0078*/ 	.word	0x00000008
.L_21:


//--------------------- .nv.callgraph             --------------------------
	.section	.nv.callgraph,"",@"SHT_CUDA_CALLGRAPH"
	.align	4
	.sectionentsize	8
	.align		4
        /*0000*/ 	.word	0x00000000
	.align		4
        /*0004*/ 	.word	0xffffffff
	.align		4
        /*0008*/ 	.word	0x00000000
	.align		4
        /*000c*/ 	.word	0xfffffffe
	.align		4
        /*0010*/ 	.word	0x00000000
	.align		4
        /*0014*/ 	.word	0xfffffffd
	.align		4
        /*0018*/ 	.word	0x00000000
	.align		4
        /*001c*/ 	.word	0xfffffffc


//--------------------- .text._Z13dtranspose_32PdiS_i --------------------------
	.section	.text._Z13dtranspose_32PdiS_i,"ax",@progbits
	.align	128
        .global         _Z13dtranspose_32PdiS_i
        .type           _Z13dtranspose_32PdiS_i,@function
        .size           _Z13dtranspose_32PdiS_i,(.L_x_1 - _Z13dtranspose_32PdiS_i)
        .other          _Z13dtranspose_32PdiS_i,@"STO_CUDA_ENTRY STV_DEFAULT"
_Z13dtranspose_32PdiS_i:
.text._Z13dtranspose_32PdiS_i:
[----:B------:R-:W-:Y:S01]  /*0000*/  LDC R1, c[0x0][0x37c] ;  /* 0x0000df00ff017b82 */ /* 0x000fe20000000800 */
[----:B------:R-:W0:Y:S07]  /*0010*/  S2R R3, SR_TID.X ;  /* 0x0000000000037919 */ /* 0x000e2e0000002100 */
[----:B------:R-:W1:Y:S01]  /*0020*/  LDC R21, c[0x0][0x398] ;  /* 0x0000e600ff157b82 */ /* 0x000e620000000800 */
[----:B------:R-:W2:Y:S01]  /*0030*/  LDCU.64 UR4, c[0x0][0x358] ;  /* 0x00006b00ff0477ac */ /* 0x000ea20008000a00 */
[----:B------:R-:W3:Y:S01]  /*0040*/  S2R R5, SR_TID.Y ;  /* 0x0000000000057919 */ /* 0x000ee20000002200 */
[----:B------:R-:W0:Y:S05]  /*0050*/  S2R R4, SR_CTAID.X ;  /* 0x0000000000047919 */ /* 0x000e2a0000002500 */
[----:B------:R-:W4:Y:S01]  /*0060*/  LDC.64 R14, c[0x0][0x390] ;  /* 0x0000e400ff0e7b82 */ /* 0x000f220000000a00 */
[----:B------:R-:W3:Y:S07]  /*0070*/  S2R R0, SR_CTAID.Y ;  /* 0x0000000000007919 */ /* 0x000eee0000002600 */
[----:B------:R-:W5:Y:S01]  /*0080*/  LDC.64 R12, c[0x0][0x380] ;  /* 0x0000e000ff0c7b82 */ /* 0x000f620000000a00 */
[----:B-1----:R-:W-:-:S02]  /*0090*/  SHF.L.U32 R6, R21, 0x8, RZ ;  /* 0x0000000815067819 */ /* 0x002fc400000006ff */
[----:B------:R-:W-:Y:S02]  /*00a0*/  SHF.L.U32 R19, R21, 0x3, RZ ;  /* 0x0000000315137819 */ /* 0x000fe400000006ff */
[----:B------:R-:W-:Y:S02]  /*00b0*/  SHF.R.S32.HI R6, RZ, 0x8, R6 ;  /* 0x00000008ff067819 */ /* 0x000fe40000011406 */
[----:B0-----:R-:W-:Y:S02]  /*00c0*/  LEA R2, R4, R3, 0x5 ;  /* 0x0000000304027211 */ /* 0x001fe400078e28ff */
[----:B---3--:R-:W-:-:S05]  /*00d0*/  LEA R7, R0, R5, 0x5 ;  /* 0x0000000500077211 */ /* 0x008fca00078e28ff */
[----:B------:R-:W-:-:S04]  /*00e0*/  IMAD R7, R7, R6, R2 ;  /* 0x0000000607077224 */ /* 0x000fc800078e0202 */
[----:B----4-:R-:W-:-:S04]  /*00f0*/  IMAD.WIDE R14, R7, 0x8, R14 ;  /* 0x00000008070e7825 */ /* 0x010fc800078e020e */
[----:B------:R-:W-:Y:S02]  /*0100*/  IMAD.WIDE R18, R19, 0x8, R14 ;  /* 0x0000000813127825 */ /* 0x000fe400078e020e */
[----:B--2---:R-:W2:Y:S02]  /*0110*/  LDG.E.64 R14, desc[UR4][R14.64] ;  /* 0x000000040e0e7981 */ /* 0x004ea4000c1e1b00 */
[C---:B------:R-:W-:Y:S02]  /*0120*/  IMAD.WIDE R16, R21.reuse, 0x40, R18 ;  /* 0x0000004015107825 */ /* 0x040fe400078e0212 */
[----:B------:R-:W3:Y:S02]  /*0130*/  LDG.E.64 R18, desc[UR4][R18.64] ;  /* 0x0000000412127981 */ /* 0x000ee4000c1e1b00 */
[----:B------:R-:W-:Y:S02]  /*0140*/  IMAD.WIDE R20, R21, 0x40, R16 ;  /* 0x0000004015147825 */ /* 0x000fe400078e0210 */
[----:B------:R-:W4:Y:S04]  /*0150*/  LDG.E.64 R16, desc[UR4][R16.64] ;  /* 0x0000000410107981 */ /* 0x000f28000c1e1b00 */
[----:B------:R-:W4:Y:S01]  /*0160*/  LDG.E.64 R20, desc[UR4][R20.64] ;  /* 0x0000000414147981 */ /* 0x000f22000c1e1b00 */
[----:B------:R-:W0:Y:S01]  /*0170*/  S2R R7, SR_CgaCtaId ;  /* 0x0000000000077919 */ /* 0x000e220000008800 */
[----:B------:R-:W-:-:S04]  /*0180*/  MOV R2, 0x400 ;  /* 0x0000040000027802 */ /* 0x000fc80000000f00 */
[----:B0-----:R-:W-:Y:S02]  /*0190*/  LEA R6, R7, R2, 0x18 ;  /* 0x0000000207067211 */ /* 0x001fe400078ec0ff */
[----:B------:R-:W0:Y:S03]  /*01a0*/  LDC R2, c[0x0][0x388] ;  /* 0x0000e200ff027b82 */ /* 0x000e260000000800 */
[----:B------:R-:W-:-:S04]  /*01b0*/  IMAD R8, R5, 0x108, R6 ;  /* 0x0000010805087824 */ /* 0x000fc800078e0206 */
[C---:B------:R-:W-:Y:S02]  /*01c0*/  IMAD R25, R3.reuse, 0x8, R8 ;  /* 0x0000000803197824 */ /* 0x040fe400078e0208 */
[----:B------:R-:W-:-:S05]  /*01d0*/  IMAD R6, R3, 0x108, R6 ;  /* 0x0000010803067824 */ /* 0x000fca00078e0206 */
[----:B------:R-:W-:Y:S02]  /*01e0*/  LEA R24, R5, R6, 0x3 ;  /* 0x0000000605187211 */ /* 0x000fe400078e18ff */
[----:B------:R-:W-:-:S04]  /*01f0*/  LEA R22, R4, R5, 0x5 ;  /* 0x0000000504167211 */ /* 0x000fc800078e28ff */
[----:B------:R-:W-:Y:S01]  /*0200*/  SHF.L.U32 R22, R22, 0x8, RZ ;  /* 0x0000000816167819 */ /* 0x000fe200000006ff */
[----:B0-----:R-:W-:Y:S01]  /*0210*/  IMAD.SHL.U32 R23, R2, 0x100, RZ ;  /* 0x0000010002177824 */ /* 0x001fe200078e00ff */
[----:B------:R-:W-:Y:S02]  /*0220*/  LEA R0, R0, R3, 0x5 ;  /* 0x0000000300007211 */ /* 0x000fe400078e28ff */
[----:B------:R-:W-:Y:S02]  /*0230*/  SHF.R.S32.HI R3, RZ, 0x8, R22 ;  /* 0x00000008ff037819 */ /* 0x000fe40000011416 */
[----:B------:R-:W-:-:S05]  /*0240*/  SHF.R.S32.HI R23, RZ, 0x8, R23 ;  /* 0x00000008ff177819 */ /* 0x000fca0000011417 */
[----:B------:R-:W-:-:S04]  /*0250*/  IMAD R3, R3, R23, R0 ;  /* 0x0000001703037224 */ /* 0x000fc800078e0200 */
[----:B-----5:R-:W-:Y:S01]  /*0260*/  IMAD.WIDE R12, R3, 0x8, R12 ;  /* 0x00000008030c7825 */ /* 0x020fe200078e020c */
[----:B--2---:R0:W-:Y:S04]  /*0270*/  STS.64 [R25], R14 ;  /* 0x0000000e19007388 */ /* 0x0041e80000000a00 */
[----:B---3--:R-:W-:Y:S04]  /*0280*/  STS.64 [R25+0x840], R18 ;  /* 0x0008401219007388 */ /* 0x008fe80000000a00 */
[----:B----4-:R1:W-:Y:S04]  /*0290*/  STS.64 [R25+0x1080], R16 ;  /* 0x0010801019007388 */ /* 0x0103e80000000a00 */
[----:B------:R-:W-:Y:S01]  /*02a0*/  STS.64 [R25+0x18c0], R20 ;  /* 0x0018c01419007388 */ /* 0x000fe20000000a00 */
[----:B------:R-:W-:Y:S01]  /*02b0*/  BAR.SYNC.DEFER_BLOCKING 0x0 ;  /* 0x0000000000007b1d */ /* 0x000fe20000010000 */
[----:B0-----:R-:W-:-:S05]  /*02c0*/  SHF.L.U32 R15, R2, 0x3, RZ ;  /* 0x00000003020f7819 */ /* 0x001fca00000006ff */
[----:B------:R-:W0:Y:S04]  /*02d0*/  LDS.64 R6, [R24] ;  /* 0x0000000018067984 */ /* 0x000e280000000a00 */
[----:B------:R-:W2:Y:S04]  /*02e0*/  LDS.64 R10, [R24+0x40] ;  /* 0x00004000180a7984 */ /* 0x000ea80000000a00 */
[----:B------:R-:W3:Y:S04]  /*02f0*/  LDS.64 R8, [R24+0x80] ;  /* 0x0000800018087984 */ /* 0x000ee80000000a00 */
[----:B------:R-:W4:Y:S01]  /*0300*/  LDS.64 R4, [R24+0xc0] ;  /* 0x0000c00018047984 */ /* 0x000f220000000a00 */
[----:B------:R-:W-:-:S04]  /*0310*/  IMAD.WIDE R14, R15, 0x8, R12 ;  /* 0x000000080f0e7825 */ /* 0x000fc800078e020c */
[----:B-1----:R-:W-:-:S04]  /*0320*/  IMAD.WIDE R16, R2, 0x40, R14 ;  /* 0x0000004002107825 */ /* 0x002fc800078e020e */
[----:B------:R-:W-:Y:S01]  /*0330*/  IMAD.WIDE R2, R2, 0x40, R16 ;  /* 0x0000004002027825 */ /* 0x000fe200078e0210 */
[----:B0-----:R-:W-:Y:S04]  /*0340*/  STG.E.64 desc[UR4][R12.64], R6 ;  /* 0x000000060c007986 */ /* 0x001fe8000c101b04 */
[----:B--2---:R-:W-:Y:S04]  /*0350*/  STG.E.64 desc[UR4][R14.64], R10 ;  /* 0x0000000a0e007986 */ /* 0x004fe8000c101b04 */
[----:B---3--:R-:W-:Y:S04]  /*0360*/  STG.E.64 desc[UR4][R16.64], R8 ;  /* 0x0000000810007986 */ /* 0x008fe8000c101b04 */
[----:B----4-:R-:W-:Y:S01]  /*0370*/  STG.E.64 desc[UR4][R2.64], R4 ;  /* 0x0000000402007986 */ /* 0x010fe2000c101b04 */
[----:B------:R-:W-:Y:S05]  /*0380*/  EXIT ;  /* 0x000000000000794d */ /* 0x000fea0003800000 */
.L_x_0:
[----:B------:R-:W-:-:S00]  /*0390*/  BRA `(.L_x_0) ;  /* 0xfffffffc00fc7947 */ /* 0x000fc0000383ffff */
[----:B------:R-:W-:-:S00]  /*03a0*/  NOP ;  /* 0x0000000000007918 */ /* 0x000fc00000000000 */
        /* <DEDUP_REMOVED lines=13> */
.L_x_1:


//--------------------- .nv.shared._Z13dtranspose_32PdiS_i --------------------------
	.section	.nv.shared._Z13dtranspose_32PdiS_i,"aw",@nobits
	.sectionflags	@""
	.align	8
.nv.shared._Z13dtranspose_32PdiS_i:
	.zero		9472


//--------------------- .nv.shared.reserved.0     --------------------------
	.section	.nv.shared.reserved.0,"aw",@nobits
	.weak		__nv_reservedSMEM_offset_0_alias
	.size		__nv_reservedSMEM_offset_0_alias, 0, 64
	.other		__nv_reservedSMEM_offset_0_alias,@"STO_CUDA_RESERVED_SHARED STV_DEFAULT"
__nv_reservedSMEM_offset_0_alias:
	.zero		0
	.zero		64


//--------------------- .nv.constant0._Z13dtranspose_32PdiS_i --------------------------
	.section	.nv.constant0._Z13dtranspose_32PdiS_i,"a",@progbits
	.sectionflags	@""
	.align	4
.nv.constant0._Z13dtranspose_32PdiS_i:
	.zero		924


//--------------------- SYMBOLS --------------------------

	.type		.nv.reservedSmem.offset0,@object
	.size		.nv.reservedSmem.offset0,0x4
	.type		.nv.reservedSmem.cap,@object
	.size		.nv.reservedSmem.cap,0x4
